	.headerflags	@"EF_CUDA_TEXMODE_UNIFIED EF_CUDA_64BIT_ADDRESS EF_CUDA_SM86 EF_CUDA_VIRTUAL_SM(EF_CUDA_SM86)"
	.elftype	@"ET_EXEC"


//--------------------- .nv.info                  --------------------------
	.section	.nv.info,"",@"SHT_CUDA_INFO"
	.align	4


	//----- nvinfo : EIATTR_REGCOUNT
	.align		4
        /*0000*/ 	.byte	0x04, 0x2f
        /*0002*/ 	.short	(.L_2 - .L_1)
	.align		4
.L_1:
        /*0004*/ 	.word	index@(triton_red_fused__to_copy_add_amax_amin_clamp_gelu_mul_reciprocal_13)
        /*0008*/ 	.word	0x00000020


	//----- nvinfo : EIATTR_MIN_STACK_SIZE
	.align		4
.L_2:
        /*000c*/ 	.byte	0x04, 0x12
        /*000e*/ 	.short	(.L_4 - .L_3)
	.align		4
.L_3:
        /*0010*/ 	.word	index@(triton_red_fused__to_copy_add_amax_amin_clamp_gelu_mul_reciprocal_13)
        /*0014*/ 	.word	0x00000000


	//----- nvinfo : EIATTR_FRAME_SIZE
	.align		4
.L_4:
        /*0018*/ 	.byte	0x04, 0x11
        /*001a*/ 	.short	(.L_6 - .L_5)
	.align		4
.L_5:
        /*001c*/ 	.word	index@(triton_red_fused__to_copy_add_amax_amin_clamp_gelu_mul_reciprocal_13)
        /*0020*/ 	.word	0x00000000


	//----- nvinfo : EIATTR_MIN_STACK_SIZE
	.align		4
.L_6:
        /*0024*/ 	.byte	0x04, 0x12
        /*0026*/ 	.short	(.L_8 - .L_7)
	.align		4
.L_7:
        /*0028*/ 	.word	index@(triton_red_fused__to_copy_add_amax_amin_clamp_gelu_mul_reciprocal_13)
        /*002c*/ 	.word	0x00000000
.L_8:


//--------------------- .nv.info.triton_red_fused__to_copy_add_amax_amin_clamp_gelu_mul_reciprocal_13 --------------------------
	.section	.nv.info.triton_red_fused__to_copy_add_amax_amin_clamp_gelu_mul_reciprocal_13,"",@"SHT_CUDA_INFO"
	.sectionflags	@""
	.align	4


	//----- nvinfo : EIATTR_CUDA_API_VERSION
	.align		4
        /*0000*/ 	.byte	0x04, 0x37
        /*0002*/ 	.short	(.L_10 - .L_9)
.L_9:
        /*0004*/ 	.word	0x0000007c


	//----- nvinfo : EIATTR_SW2861232_WAR
	.align		4
.L_10:
        /*0008*/ 	.byte	0x01, 0x35
	.zero		2


	//----- nvinfo : EIATTR_PARAM_CBANK
	.align		4
        /*000c*/ 	.byte	0x04, 0x0a
        /*000e*/ 	.short	(.L_12 - .L_11)
	.align		4
.L_11:
        /*0010*/ 	.word	index@(.nv.constant0.triton_red_fused__to_copy_add_amax_amin_clamp_gelu_mul_reciprocal_13)
        /*0014*/ 	.short	0x0160
        /*0016*/ 	.short	0x0058


	//----- nvinfo : EIATTR_CBANK_PARAM_SIZE
	.align		4
.L_12:
        /*0018*/ 	.byte	0x03, 0x19
        /*001a*/ 	.short	0x0058


	//----- nvinfo : EIATTR_KPARAM_INFO
	.align		4
        /*001c*/ 	.byte	0x04, 0x17
        /*001e*/ 	.short	(.L_14 - .L_13)
.L_13:
        /*0020*/ 	.word	0x00000000
        /*0024*/ 	.short	0x000b
        /*0026*/ 	.short	0x0050
        /*0028*/ 	.byte	0x00, 0xf4, 0x21, 0x00


	//----- nvinfo : EIATTR_KPARAM_INFO
	.align		4
.L_14:
        /*002c*/ 	.byte	0x04, 0x17
        /*002e*/ 	.short	(.L_16 - .L_15)
.L_15:
        /*0030*/ 	.word	0x00000000
        /*0034*/ 	.short	0x000a
        /*0036*/ 	.short	0x004c
        /*0038*/ 	.byte	0x00, 0xf0, 0x11, 0x00


	//----- nvinfo : EIATTR_KPARAM_INFO
	.align		4
.L_16:
        /*003c*/ 	.byte	0x04, 0x17
        /*003e*/ 	.short	(.L_18 - .L_17)
.L_17:
        /*0040*/ 	.word	0x00000000
        /*0044*/ 	.short	0x0009
        /*0046*/ 	.short	0x0048
        /*0048*/ 	.byte	0x00, 0xf0, 0x11, 0x00


	//----- nvinfo : EIATTR_KPARAM_INFO
	.align		4
.L_18:
        /*004c*/ 	.byte	0x04, 0x17
        /*004e*/ 	.short	(.L_20 - .L_19)
.L_19:
        /*0050*/ 	.word	0x00000000
        /*0054*/ 	.short	0x0008
        /*0056*/ 	.short	0x0040
        /*0058*/ 	.byte	0x00, 0xf4, 0x21, 0x00


	//----- nvinfo : EIATTR_KPARAM_INFO
	.align		4
.L_20:
        /*005c*/ 	.byte	0x04, 0x17
        /*005e*/ 	.short	(.L_22 - .L_21)
.L_21:
        /*0060*/ 	.word	0x00000000
        /*0064*/ 	.short	0x0007
        /*0066*/ 	.short	0x0038
        /*0068*/ 	.byte	0x00, 0xf4, 0x21, 0x00


	//----- nvinfo : EIATTR_KPARAM_INFO
	.align		4
.L_22:
        /*006c*/ 	.byte	0x04, 0x17
        /*006e*/ 	.short	(.L_24 - .L_23)
.L_23:
        /*0070*/ 	.word	0x00000000
        /*0074*/ 	.short	0x0006
        /*0076*/ 	.short	0x0030
        /*0078*/ 	.byte	0x00, 0xf4, 0x21, 0x00


	//----- nvinfo : EIATTR_KPARAM_INFO
	.align		4
.L_24:
        /*007c*/ 	.byte	0x04, 0x17
        /*007e*/ 	.short	(.L_26 - .L_25)
.L_25:
        /*0080*/ 	.word	0x00000000
        /*0084*/ 	.short	0x0005
        /*0086*/ 	.short	0x0028
        /*0088*/ 	.byte	0x00, 0xf4, 0x21, 0x00


	//----- nvinfo : EIATTR_KPARAM_INFO
	.align		4
.L_26:
        /*008c*/ 	.byte	0x04, 0x17
        /*008e*/ 	.short	(.L_28 - .L_27)
.L_27:
        /*0090*/ 	.word	0x00000000
        /*0094*/ 	.short	0x0004
        /*0096*/ 	.short	0x0020
        /*0098*/ 	.byte	0x00, 0xf4, 0x21, 0x00


	//----- nvinfo : EIATTR_KPARAM_INFO
	.align		4
.L_28:
        /*009c*/ 	.byte	0x04, 0x17
        /*009e*/ 	.short	(.L_30 - .L_29)
.L_29:
        /*00a0*/ 	.word	0x00000000
        /*00a4*/ 	.short	0x0003
        /*00a6*/ 	.short	0x0018
        /*00a8*/ 	.byte	0x00, 0xf4, 0x21, 0x00


	//----- nvinfo : EIATTR_KPARAM_INFO
	.align		4
.L_30:
        /*00ac*/ 	.byte	0x04, 0x17
        /*00ae*/ 	.short	(.L_32 - .L_31)
.L_31:
        /*00b0*/ 	.word	0x00000000
        /*00b4*/ 	.short	0x0002
        /*00b6*/ 	.short	0x0010
        /*00b8*/ 	.byte	0x00, 0xf4, 0x21, 0x00


	//----- nvinfo : EIATTR_KPARAM_INFO
	.align		4
.L_32:
        /*00bc*/ 	.byte	0x04, 0x17
        /*00be*/ 	.short	(.L_34 - .L_33)
.L_33:
        /*00c0*/ 	.word	0x00000000
        /*00c4*/ 	.short	0x0001
        /*00c6*/ 	.short	0x0008
        /*00c8*/ 	.byte	0x00, 0xf4, 0x21, 0x00


	//----- nvinfo : EIATTR_KPARAM_INFO
	.align		4
.L_34:
        /*00cc*/ 	.byte	0x04, 0x17
        /*00ce*/ 	.short	(.L_36 - .L_35)
.L_35:
        /*00d0*/ 	.word	0x00000000
        /*00d4*/ 	.short	0x0000
        /*00d6*/ 	.short	0x0000
        /*00d8*/ 	.byte	0x00, 0xf4, 0x21, 0x00


	//----- nvinfo : EIATTR_MAXREG_COUNT
	.align		4
.L_36:
        /*00dc*/ 	.byte	0x03, 0x1b
        /*00de*/ 	.short	0x0040


	//----- nvinfo : EIATTR_COOP_GROUP_MASK_REGIDS
	.align		4
        /*00e0*/ 	.byte	0x04, 0x29
        /*00e2*/ 	.short	(.L_38 - .L_37)


	//   ....[0]....
.L_37:
        /*00e4*/ 	.word	0xffffffff


	//   ....[1]....
        /*00e8*/ 	.word	0xffffffff


	//   ....[2]....
        /*00ec*/ 	.word	0xffffffff


	//   ....[3]....
        /*00f0*/ 	.word	0xffffffff


	//   ....[4]....
        /*00f4*/ 	.word	0xffffffff


	//   ....[5]....
        /*00f8*/ 	.word	0xffffffff


	//   ....[6]....
        /*00fc*/ 	.word	0xffffffff


	//   ....[7]....
        /*0100*/ 	.word	0xffffffff


	//   ....[8]....
        /*0104*/ 	.word	0xffffffff


	//   ....[9]....
        /*0108*/ 	.word	0xffffffff


	//   ....[10]....
        /*010c*/ 	.word	0xffffffff


	//   ....[11]....
        /*0110*/ 	.word	0xffffffff


	//   ....[12]....
        /*0114*/ 	.word	0xffffffff


	//   ....[13]....
        /*0118*/ 	.word	0xffffffff


	//   ....[14]....
        /*011c*/ 	.word	0xffffffff


	//   ....[15]....
        /*0120*/ 	.word	0xffffffff


	//   ....[16]....
        /*0124*/ 	.word	0xffffffff


	//   ....[17]....
        /*0128*/ 	.word	0xffffffff


	//   ....[18]....
        /*012c*/ 	.word	0xffffffff


	//   ....[19]....
        /*0130*/ 	.word	0xffffffff


	//----- nvinfo : EIATTR_COOP_GROUP_INSTR_OFFSETS
	.align		4
.L_38:
        /*0134*/ 	.byte	0x04, 0x28
        /*0136*/ 	.short	(.L_40 - .L_39)


	//   ....[0]....
.L_39:
        /*0138*/ 	.word	0x00000a10


	//   ....[1]....
        /*013c*/ 	.word	0x00000a50


	//   ....[2]....
        /*0140*/ 	.word	0x00000a90


	//   ....[3]....
        /*0144*/ 	.word	0x00000ad0


	//   ....[4]....
        /*0148*/ 	.word	0x00000b20


	//   ....[5]....
        /*014c*/ 	.word	0x00000be0


	//   ....[6]....
        /*0150*/ 	.word	0x00000c00


	//   ....[7]....
        /*0154*/ 	.word	0x00000c80


	//   ....[8]....
        /*0158*/ 	.word	0x00000ca0


	//   ....[9]....
        /*015c*/ 	.word	0x00000cf0


	//   ....[10]....
        /*0160*/ 	.word	0x00000d20


	//   ....[11]....
        /*0164*/ 	.word	0x00000d70


	//   ....[12]....
        /*0168*/ 	.word	0x00000da0


	//   ....[13]....
        /*016c*/ 	.word	0x00000e00


	//   ....[14]....
        /*0170*/ 	.word	0x00000e20


	//   ....[15]....
        /*0174*/ 	.word	0x00000ef0


	//   ....[16]....
        /*0178*/ 	.word	0x00000f70


	//   ....[17]....
        /*017c*/ 	.word	0x00000fb0


	//   ....[18]....
        /*0180*/ 	.word	0x00000ff0


	//   ....[19]....
        /*0184*/ 	.word	0x00001030


	//----- nvinfo : EIATTR_EXIT_INSTR_OFFSETS
	.align		4
.L_40:
        /*0188*/ 	.byte	0x04, 0x1c
        /*018a*/ 	.short	(.L_42 - .L_41)


	//   ....[0]....
.L_41:
        /*018c*/ 	.word	0x000017f0


	//----- nvinfo : EIATTR_REQNTID
	.align		4
.L_42:
        /*0190*/ 	.byte	0x04, 0x10
        /*0192*/ 	.short	(.L_44 - .L_43)
.L_43:
        /*0194*/ 	.word	0x00000400
        /*0198*/ 	.word	0x00000001
        /*019c*/ 	.word	0x00000001


	//----- nvinfo : EIATTR_CRS_STACK_SIZE
	.align		4
.L_44:
        /*01a0*/ 	.byte	0x04, 0x1e
        /*01a2*/ 	.short	(.L_46 - .L_45)
.L_45:
        /*01a4*/ 	.word	0x00000000
.L_46:


//--------------------- .nv.callgraph             --------------------------
	.section	.nv.callgraph,"",@"SHT_CUDA_CALLGRAPH"
	.align	4
	.sectionentsize	8
	.align		4
        /*0000*/ 	.word	0x00000000
	.align		4
        /*0004*/ 	.word	0xffffffff
	.align		4
        /*0008*/ 	.word	0x00000000
	.align		4
        /*000c*/ 	.word	0xfffffffe
	.align		4
        /*0010*/ 	.word	0x00000000
	.align		4
        /*0014*/ 	.word	0xfffffffd
	.align		4
        /*0018*/ 	.word	0x00000000
	.align		4
        /*001c*/ 	.word	0xfffffffc


//--------------------- .nv.rel.action            --------------------------
	.section	.nv.rel.action,"",@"SHT_CUDA_RELOCINFO"
	.align	8
	.sectionentsize	8
        /*0000*/ 	.byte	0x73, 0x00, 0x00, 0x00, 0x00, 0x00, 0x00, 0x00, 0x00, 0x00, 0x00, 0x11, 0x25, 0x00, 0x05, 0x36


//--------------------- .nv.constant4             --------------------------
	.section	.nv.constant4,"a",@progbits
	.align	8
	.align		8
.nv.constant4:
        /*0000*/ 	.dword	_$_str


//--------------------- .nv.constant0.triton_red_fused__to_copy_add_amax_amin_clamp_gelu_mul_reciprocal_13 --------------------------
	.section	.nv.constant0.triton_red_fused__to_copy_add_amax_amin_clamp_gelu_mul_reciprocal_13,"a",@progbits
	.sectionflags	@""
	.align	4
.nv.constant0.triton_red_fused__to_copy_add_amax_amin_clamp_gelu_mul_reciprocal_13:
	.zero		440


//--------------------- .text.triton_red_fused__to_copy_add_amax_amin_clamp_gelu_mul_reciprocal_13 --------------------------
	.section	.text.triton_red_fused__to_copy_add_amax_amin_clamp_gelu_mul_reciprocal_13,"ax",@progbits
	.sectionflags	@"SHF_BARRIERS=1"
	.sectioninfo	@"SHI_REGISTERS=32"
	.align	128
        .global         triton_red_fused__to_copy_add_amax_amin_clamp_gelu_mul_reciprocal_13
        .type           triton_red_fused__to_copy_add_amax_amin_clamp_gelu_mul_reciprocal_13,@function
        .size           triton_red_fused__to_copy_add_amax_amin_clamp_gelu_mul_reciprocal_13,(.L_x_12 - triton_red_fused__to_copy_add_amax_amin_clamp_gelu_mul_reciprocal_13)
        .other          triton_red_fused__to_copy_add_amax_amin_clamp_gelu_mul_reciprocal_13,@"STO_CUDA_ENTRY STV_DEFAULT"
triton_red_fused__to_copy_add_amax_amin_clamp_gelu_mul_reciprocal_13:
.text.triton_red_fused__to_copy_add_amax_amin_clamp_gelu_mul_reciprocal_13:
[----:B------:R-:W-:Y:S02]  /*0000*/  IMAD.MOV.U32 R1, RZ, RZ, c[0x0][0x28] ;  /* 0x00000a00ff017624 */ /* 0x000fe400078e00ff */
[----:B------:R-:W0:Y:S01]  /*0010*/  S2R R4, SR_CTAID.X ;  /* 0x0000000000047919 */ /* 0x000e220000002500 */
[----:B------:R-:W-:Y:S01]  /*0020*/  IMAD.MOV.U32 R9, RZ, RZ, 0x2 ;  /* 0x00000002ff097424 */ /* 0x000fe200078e00ff */
[----:B------:R-:W-:Y:S01]  /*0030*/  PRMT R0, RZ, 0x7610, R0 ;  /* 0x00007610ff007816 */ /* 0x000fe20000000000 */
[----:B------:R-:W-:Y:S01]  /*0040*/  ULDC.64 UR4, c[0x0][0x118] ;  /* 0x0000460000047ab9 */ /* 0x000fe20000000a00 */
[----:B------:R-:W-:Y:S02]  /*0050*/  PRMT R5, RZ, 0x7610, R5 ;  /* 0x00007610ff057816 */ /* 0x000fe40000000005 */
[C---:B0-----:R-:W-:Y:S01]  /*0060*/  ISETP.GE.AND P1, PT, R4.reuse, 0x200, PT ;  /* 0x000002000400780c */ /* 0x041fe20003f26270 */
[----:B------:R-:W-:-:S04]  /*0070*/  IMAD.WIDE R2, R4, R9, c[0x0][0x168] ;  /* 0x00005a0004027625 */ /* 0x000fc800078e0209 */
[----:B------:R-:W-:-:S08]  /*0080*/  IMAD.WIDE R8, R4, R9, c[0x0][0x170] ;  /* 0x00005c0004087625 */ /* 0x000fd000078e0209 */
[----:B------:R-:W2:Y:S04]  /*0090*/  @!P1 LDG.E.EL.U16 R0, [R2.64] ;  /* 0x0000000402009981 */ /* 0x000ea8000c2e1500 */
[----:B------:R0:W3:Y:S01]  /*00a0*/  @!P1 LDG.E.EL.U16 R5, [R8.64] ;  /* 0x0000000408059981 */ /* 0x0000e2000c2e1500 */
[----:B------:R-:W-:Y:S02]  /*00b0*/  IMAD.MOV.U32 R12, RZ, RZ, 0x4 ;  /* 0x00000004ff0c7424 */ /* 0x000fe400078e00ff */
[----:B------:R-:W-:Y:S02]  /*00c0*/  IMAD.MOV.U32 R20, RZ, RZ, 0x7f800000 ;  /* 0x7f800000ff147424 */ /* 0x000fe400078e00ff */
[----:B------:R-:W-:Y:S02]  /*00d0*/  IMAD.MOV.U32 R19, RZ, RZ, -0x800000 ;  /* 0xff800000ff137424 */ /* 0x000fe400078e00ff */
[----:B------:R-:W-:-:S02]  /*00e0*/  IMAD.MOV.U32 R14, RZ, RZ, -0x800 ;  /* 0xfffff800ff0e7424 */ /* 0x000fc400078e00ff */
[----:B------:R-:W-:Y:S01]  /*00f0*/  IMAD.MOV.U32 R24, RZ, RZ, -0x1 ;  /* 0xffffffffff187424 */ /* 0x000fe200078e00ff */
[----:B0-----:R-:W-:Y:S01]  /*0100*/  SHF.R.S32.HI R9, RZ, 0x1f, R4 ;  /* 0x0000001fff097819 */ /* 0x001fe20000011404 */
[----:B------:R-:W-:Y:S02]  /*0110*/  IMAD.MOV.U32 R18, RZ, RZ, -0x800000 ;  /* 0xff800000ff127424 */ /* 0x000fe400078e00ff */
[----:B------:R-:W-:Y:S02]  /*0120*/  IMAD.MOV.U32 R21, RZ, RZ, 0x7f800000 ;  /* 0x7f800000ff157424 */ /* 0x000fe400078e00ff */
[----:B--2---:R-:W-:Y:S02]  /*0130*/  IMAD.U32 R6, R0, 0x10000, RZ ;  /* 0x0001000000067824 */ /* 0x004fe400078e00ff */
[----:B---3--:R-:W-:-:S03]  /*0140*/  IMAD.U32 R7, R5, 0x10000, RZ ;  /* 0x0001000005077824 */ /* 0x008fc600078e00ff */
[----:B------:R-:W-:Y:S02]  /*0150*/  FSETP.GE.AND P0, PT, R6, RZ, PT ;  /* 0x000000ff0600720b */ /* 0x000fe40003f06000 */
[----:B------:R-:W0:Y:S02]  /*0160*/  S2R R6, SR_TID.X ;  /* 0x0000000000067919 */ /* 0x000e240000002100 */
[----:B------:R-:W-:Y:S02]  /*0170*/  SEL R0, R0, RZ, !P0 ;  /* 0x000000ff00007207 */ /* 0x000fe40004000000 */
[----:B------:R-:W-:-:S03]  /*0180*/  FSETP.GTU.AND P0, PT, R7, RZ, PT ;  /* 0x000000ff0700720b */ /* 0x000fc60003f0c000 */
[----:B------:R-:W-:Y:S01]  /*0190*/  IMAD.U32 R0, R0, 0x10000, RZ ;  /* 0x0001000000007824 */ /* 0x000fe200078e00ff */
[----:B------:R-:W-:-:S03]  /*01a0*/  SEL R5, R5, RZ, P0 ;  /* 0x000000ff05057207 */ /* 0x000fc60000000000 */
[----:B------:R-:W-:Y:S02]  /*01b0*/  FADD R0, RZ, -R0 ;  /* 0x80000000ff007221 */ /* 0x000fe40000000000 */
[----:B------:R-:W-:-:S03]  /*01c0*/  IMAD.U32 R5, R5, 0x10000, RZ ;  /* 0x0001000005057824 */ /* 0x000fc600078e00ff */
[C---:B------:R-:W-:Y:S02]  /*01d0*/  FSETP.NAN.AND P2, PT, R0.reuse, R0, PT ;  /* 0x000000000000720b */ /* 0x040fe40003f48000 */
[----:B------:R-:W-:Y:S02]  /*01e0*/  FSETP.GT.AND P0, PT, R0, R5, PT ;  /* 0x000000050000720b */ /* 0x000fe40003f04000 */
[----:B0-----:R-:W-:-:S09]  /*01f0*/  LOP3.LUT R7, R6, 0x3ff, RZ, 0xc0, !PT ;  /* 0x000003ff06077812 */ /* 0x001fd200078ec0ff */
[----:B------:R-:W-:Y:S01]  /*0200*/  @!P2 FSEL R0, R0, R5, P0 ;  /* 0x000000050000a208 */ /* 0x000fe20000000000 */
[----:B------:R-:W-:-:S04]  /*0210*/  IMAD.WIDE.U32 R10, R7, R12, c[0x0][0x180] ;  /* 0x00006000070a7625 */ /* 0x000fc800078e000c */
[----:B------:R-:W-:Y:S01]  /*0220*/  FMUL R8, R0, 0.0078740157186985015869 ;  /* 0x3c01020400087820 */ /* 0x000fe20000400000 */
[----:B------:R-:W-:Y:S02]  /*0230*/  IMAD.SHL.U32 R0, R6, 0x2, RZ ;  /* 0x0000000206007824 */ /* 0x000fe400078e00ff */
[----:B------:R-:W-:Y:S02]  /*0240*/  IMAD.WIDE.U32 R12, R7, R12, c[0x0][0x178] ;  /* 0x00005e00070c7625 */ /* 0x000fe400078e000c */
[----:B------:R-:W-:Y:S02]  /*0250*/  FSETP.GT.AND P0, PT, R8, 9.9999997473787516356e-06, PT ;  /* 0x3727c5ac0800780b */ /* 0x000fe40003f04000 */
[----:B------:R-:W-:Y:S02]  /*0260*/  LOP3.LUT R5, R0, 0x7fe, RZ, 0xc0, !PT ;  /* 0x000007fe00057812 */ /* 0x000fe400078ec0ff */
[----:B------:R-:W-:-:S03]  /*0270*/  FSETP.NAN.AND P2, PT, R8, R8, PT ;  /* 0x000000080800720b */ /* 0x000fc60003f48000 */
[----:B------:R-:W-:-:S06]  /*0280*/  IMAD R5, R4, 0x3000, R5 ;  /* 0x0000300004057824 */ /* 0x000fcc00078e0205 */
[----:B------:R-:W-:Y:S02]  /*0290*/  @!P0 FSEL R8, R8, 9.9999997473787516356e-06, P2 ;  /* 0x3727c5ac08088808 */ /* 0x000fe40001000000 */
.L_x_6:
[----:B------:R-:W-:Y:S01]  /*02a0*/  IADD3 R15, R5, 0x800, R14 ;  /* 0x00000800050f7810 */ /* 0x000fe20007ffe00e */
[----:B------:R-:W-:Y:S01]  /*02b0*/  IMAD.MOV.U32 R16, RZ, RZ, 0x4 ;  /* 0x00000004ff107424 */ /* 0x000fe200078e00ff */
[----:B------:R-:W-:Y:S01]  /*02c0*/  CS2R R2, SRZ ;  /* 0x0000000000027805 */ /* 0x000fe2000001ff00 */
[----:B------:R-:W2:Y:S02]  /*02d0*/  LDG.E.EL R0, [R12.64] ;  /* 0x000000040c007981 */ /* 0x000ea4000c2e1900 */
[----:B------:R-:W-:Y:S02]  /*02e0*/  IMAD.WIDE R16, R15, R16, c[0x0][0x160] ;  /* 0x000058000f107625 */ /* 0x000fe400078e0210 */
[----:B------:R-:W3:Y:S04]  /*02f0*/  LDG.E.EL R22, [R10.64] ;  /* 0x000000040a167981 */ /* 0x000ee8000c2e1900 */
[----:B------:R0:W4:Y:S01]  /*0300*/  @!P1 LDG.E.EF.64 R2, [R16.64] ;  /* 0x0000000410029981 */ /* 0x000122000c0e1b00 */
[----:B------:R-:W-:Y:S01]  /*0310*/  IADD3 R14, P0, R14, 0x800, RZ ;  /* 0x000008000e0e7810 */ /* 0x000fe20007f1e0ff */
[----:B------:R-:W-:Y:S04]  /*0320*/  BSSY B0, `(.L_x_0) ;  /* 0x0000026000007945 */ /* 0x000fe80003800000 */
[----:B------:R-:W-:Y:S01]  /*0330*/  IMAD.X R24, RZ, RZ, R24, P0 ;  /* 0x000000ffff187224 */ /* 0x000fe200000e0618 */
[----:B------:R-:W-:Y:S01]  /*0340*/  ISETP.GE.U32.AND P0, PT, R14, 0x2800, PT ;  /* 0x000028000e00780c */ /* 0x000fe20003f06070 */
[----:B0-----:R-:W-:-:S03]  /*0350*/  IMAD.MOV.U32 R17, RZ, RZ, R19 ;  /* 0x000000ffff117224 */ /* 0x001fc600078e0013 */
[----:B------:R-:W-:Y:S01]  /*0360*/  ISETP.GE.U32.AND.EX P0, PT, R24, RZ, PT, P0 ;  /* 0x000000ff1800720c */ /* 0x000fe20003f06100 */
[----:B------:R-:W-:Y:S02]  /*0370*/  IMAD.MOV.U32 R19, RZ, RZ, R21 ;  /* 0x000000ffff137224 */ /* 0x000fe400078e0015 */
[----:B------:R-:W-:Y:S01]  /*0380*/  IMAD.MOV.U32 R16, RZ, RZ, R20 ;  /* 0x000000ffff107224 */ /* 0x000fe200078e0014 */
[----:B----4-:R-:W-:Y:S01]  /*0390*/  I2FP.F32.S32 R25, R2 ;  /* 0x0000000200197245 */ /* 0x010fe20000201400 */
[----:B--2---:R-:W-:Y:S02]  /*03a0*/  IMAD.U32 R2, R0, 0x10000, RZ ;  /* 0x0001000000027824 */ /* 0x004fe400078e00ff */
[----:B---3--:R-:W-:Y:S02]  /*03b0*/  IMAD.U32 R23, R22, 0x10000, RZ ;  /* 0x0001000016177824 */ /* 0x008fe400078e00ff */
[----:B------:R-:W-:-:S04]  /*03c0*/  FMUL R25, R8, R25 ;  /* 0x0000001908197220 */ /* 0x000fc80000400000 */
[----:B------:R-:W-:-:S04]  /*03d0*/  FFMA R2, R2, R25, R23 ;  /* 0x0000001902027223 */ /* 0x000fc80000000017 */
[----:B------:R-:W-:-:S04]  /*03e0*/  FMUL R23, R2, R2 ;  /* 0x0000000202177220 */ /* 0x000fc80000400000 */
[----:B------:R-:W-:-:S04]  /*03f0*/  FMUL R23, R2, R23 ;  /* 0x0000001702177220 */ /* 0x000fc80000400000 */
[----:B------:R-:W-:-:S04]  /*0400*/  FFMA R23, R23, 0.044714998453855514526, R2 ;  /* 0x3d37271317177823 */ /* 0x000fc80000000002 */
[----:B------:R-:W-:-:S04]  /*0410*/  FMUL R25, R23, 0.79788458347320556641 ;  /* 0x3f4c422a17197820 */ /* 0x000fc80000400000 */
[----:B------:R-:W-:-:S05]  /*0420*/  FADD.FTZ R26, |R25|, -RZ ;  /* 0x800000ff191a7221 */ /* 0x000fca0000010200 */
[----:B------:R-:W-:Y:S02]  /*0430*/  FSETP.GE.AND P2, PT, R26, 0.60000002384185791016, PT ;  /* 0x3f19999a1a00780b */ /* 0x000fe40003f46000 */
[----:B------:R-:W-:Y:S02]  /*0440*/  PRMT R21, R0, 0x7632, R21 ;  /* 0x0000763200157816 */ /* 0x000fe40000000015 */
[----:B------:R-:W-:-:S09]  /*0450*/  PRMT R22, R22, 0x7632, R22 ;  /* 0x0000763216167816 */ /* 0x000fd20000000016 */
[----:B------:R-:W-:Y:S05]  /*0460*/  @!P2 BRA `(.L_x_1) ;  /* 0x000000a00000a947 */ /* 0x000fea0003800000 */
[C---:B------:R-:W-:Y:S01]  /*0470*/  FMUL R0, R26.reuse, 2.8853900432586669922 ;  /* 0x4038aa3b1a007820 */ /* 0x040fe20000400000 */
[----:B------:R-:W-:Y:S01]  /*0480*/  IMAD.MOV.U32 R20, RZ, RZ, 0x3f800000 ;  /* 0x3f800000ff147424 */ /* 0x000fe200078e00ff */
[----:B------:R-:W-:-:S04]  /*0490*/  FSETP.GE.AND P2, PT, R26, 9.010913848876953125, PT ;  /* 0x41102cb41a00780b */ /* 0x000fc80003f46000 */
[----:B------:R-:W0:Y:S02]  /*04a0*/  MUFU.EX2 R0, R0 ;  /* 0x0000000000007308 */ /* 0x000e240000000800 */
[----:B0-----:R-:W-:-:S06]  /*04b0*/  FADD R23, R0, 1 ;  /* 0x3f80000000177421 */ /* 0x001fcc0000000000 */
[----:B------:R-:W0:Y:S02]  /*04c0*/  MUFU.RCP R23, R23 ;  /* 0x0000001700177308 */ /* 0x000e240000001000 */
[----:B0-----:R-:W-:-:S05]  /*04d0*/  FFMA.FTZ R20, R23, -2, R20 ;  /* 0xc000000017147823 */ /* 0x001fca0000010014 */
[----:B------:R-:W-:-:S04]  /*04e0*/  FSEL R20, R20, 1, !P2 ;  /* 0x3f80000014147808 */ /* 0x000fc80005000000 */
[----:B------:R-:W-:Y:S01]  /*04f0*/  LOP3.LUT R20, R20, 0x80000000, R25, 0xf8, !PT ;  /* 0x8000000014147812 */ /* 0x000fe200078ef819 */
[----:B------:R-:W-:Y:S05]  /*0500*/  BRA `(.L_x_2) ;  /* 0x0000007000007947 */ /* 0x000fea0003800000 */
.L_x_1:
[----:B------:R-:W-:Y:S01]  /*0510*/  IMAD.MOV.U32 R0, RZ, RZ, 0x3c80f082 ;  /* 0x3c80f082ff007424 */ /* 0x000fe200078e00ff */
[----:B------:R-:W-:-:S04]  /*0520*/  FMUL R23, R25, R25 ;  /* 0x0000001919177220 */ /* 0x000fc80000400000 */
[----:B------:R-:W-:-:S04]  /*0530*/  FFMA.FTZ R0, R23, R0, -0.052303962409496307373 ;  /* 0xbd563cae17007423 */ /* 0x000fc80000010000 */
[----:B------:R-:W-:-:S04]  /*0540*/  FFMA.FTZ R0, R23, R0, 0.1331529766321182251 ;  /* 0x3e08594117007423 */ /* 0x000fc80000010000 */
[----:B------:R-:W-:-:S04]  /*0550*/  FFMA.FTZ R0, R23, R0, -0.33332768082618713379 ;  /* 0xbeaaa9ed17007423 */ /* 0x000fc80000010000 */
[----:B------:R-:W-:-:S04]  /*0560*/  FFMA.FTZ R0, R23, R0, RZ ;  /* 0x0000000017007223 */ /* 0x000fc800000100ff */
[----:B------:R-:W-:Y:S02]  /*0570*/  FFMA.FTZ R20, R25, R0, R25 ;  /* 0x0000000019147223 */ /* 0x000fe40000010019 */
.L_x_2:
[----:B------:R-:W-:Y:S05]  /*0580*/  BSYNC B0 ;  /* 0x0000000000007941 */ /* 0x000fea0003800000 */
.L_x_0:
[----:B------:R-:W-:Y:S01]  /*0590*/  I2FP.F32.S32 R23, R3 ;  /* 0x0000000300177245 */ /* 0x000fe20000201400 */
[----:B------:R-:W-:Y:S01]  /*05a0*/  IMAD.U32 R3, R21, 0x10000, RZ ;  /* 0x0001000015037824 */ /* 0x000fe200078e00ff */
[----:B------:R-:W-:Y:S01]  /*05b0*/  BSSY B0, `(.L_x_3) ;  /* 0x000001f000007945 */ /* 0x000fe20003800000 */
[----:B------:R-:W-:Y:S01]  /*05c0*/  IMAD.U32 R22, R22, 0x10000, RZ ;  /* 0x0001000016167824 */ /* 0x000fe200078e00ff */
[----:B------:R-:W-:Y:S01]  /*05d0*/  SHF.R.S32.HI R26, RZ, 0x1f, R15 ;  /* 0x0000001fff1a7819 */ /* 0x000fe2000001140f */
[----:B------:R-:W-:Y:S01]  /*05e0*/  FMUL R23, R8, R23 ;  /* 0x0000001708177220 */ /* 0x000fe20000400000 */
[----:B------:R-:W-:-:S03]  /*05f0*/  FMUL R28, R2, 0.5 ;  /* 0x3f000000021c7820 */ /* 0x000fc60000400000 */
[----:B------:R-:W-:-:S04]  /*0600*/  FFMA R3, R3, R23, R22 ;  /* 0x0000001703037223 */ /* 0x000fc80000000016 */
[C---:B------:R-:W-:Y:S01]  /*0610*/  FMUL R0, R3.reuse, R3 ;  /* 0x0000000303007220 */ /* 0x040fe20000400000 */
[----:B------:R-:W-:-:S03]  /*0620*/  FMUL R23, R3, 0.5 ;  /* 0x3f00000003177820 */ /* 0x000fc60000400000 */
[----:B------:R-:W-:-:S04]  /*0630*/  FMUL R0, R3, R0 ;  /* 0x0000000003007220 */ /* 0x000fc80000400000 */
[----:B------:R-:W-:-:S04]  /*0640*/  FFMA R0, R0, 0.044714998453855514526, R3 ;  /* 0x3d37271300007823 */ /* 0x000fc80000000003 */
[----:B------:R-:W-:-:S04]  /*0650*/  FMUL R25, R0, 0.79788458347320556641 ;  /* 0x3f4c422a00197820 */ /* 0x000fc80000400000 */
[----:B------:R-:W-:-:S05]  /*0660*/  FADD.FTZ R29, |R25|, -RZ ;  /* 0x800000ff191d7221 */ /* 0x000fca0000010200 */
[----:B------:R-:W-:-:S13]  /*0670*/  FSETP.GE.AND P2, PT, R29, 0.60000002384185791016, PT ;  /* 0x3f19999a1d00780b */ /* 0x000fda0003f46000 */
        /* <DEDUP_REMOVED lines=11> */
.L_x_4:
[----:B------:R-:W-:Y:S01]  /*0730*/  IMAD.MOV.U32 R0, RZ, RZ, 0x3c80f082 ;  /* 0x3c80f082ff007424 */ /* 0x000fe200078e00ff */
[----:B------:R-:W-:-:S04]  /*0740*/  FMUL R21, R25, R25 ;  /* 0x0000001919157220 */ /* 0x000fc80000400000 */
[----:B------:R-:W-:-:S04]  /*0750*/  FFMA.FTZ R0, R21, R0, -0.052303962409496307373 ;  /* 0xbd563cae15007423 */ /* 0x000fc80000010000 */
[----:B------:R-:W-:-:S04]  /*0760*/  FFMA.FTZ R0, R21, R0, 0.1331529766321182251 ;  /* 0x3e08594115007423 */ /* 0x000fc80000010000 */
[----:B------:R-:W-:-:S04]  /*0770*/  FFMA.FTZ R0, R21, R0, -0.33332768082618713379 ;  /* 0xbeaaa9ed15007423 */ /* 0x000fc80000010000 */
[----:B------:R-:W-:-:S04]  /*0780*/  FFMA.FTZ R0, R21, R0, RZ ;  /* 0x0000000015007223 */ /* 0x000fc800000100ff */
[----:B------:R-:W-:Y:S02]  /*0790*/  FFMA.FTZ R0, R0, R25, R25 ;  /* 0x0000001900007223 */ /* 0x000fe40000010019 */
.L_x_5:
[----:B------:R-:W-:Y:S05]  /*07a0*/  BSYNC B0 ;  /* 0x0000000000007941 */ /* 0x000fea0003800000 */
.L_x_3:
[----:B------:R-:W-:Y:S01]  /*07b0*/  FADD R21, R20, 1 ;  /* 0x3f80000014157421 */ /* 0x000fe20000000000 */
[----:B------:R-:W-:Y:S01]  /*07c0*/  FADD R0, R0, 1 ;  /* 0x3f80000000007421 */ /* 0x000fe20000000000 */
[----:B------:R-:W-:Y:S02]  /*07d0*/  LEA R20, P2, R15, c[0x0][0x188], 0x2 ;  /* 0x000062000f147a11 */ /* 0x000fe400078410ff */
[----:B------:R-:W-:Y:S01]  /*07e0*/  FMUL R22, R21, R28 ;  /* 0x0000001c15167220 */ /* 0x000fe20000400000 */
[----:B------:R-:W-:Y:S01]  /*07f0*/  FMUL R0, R0, R23 ;  /* 0x0000001700007220 */ /* 0x000fe20000400000 */
[----:B------:R-:W-:Y:S02]  /*0800*/  LEA.HI.X R21, R15, c[0x0][0x18c], R26, 0x2, P2 ;  /* 0x000063000f157a11 */ /* 0x000fe400010f141a */
[C---:B------:R-:W-:Y:S02]  /*0810*/  FSETP.NAN.AND P4, PT, R17.reuse, R17, PT ;  /* 0x000000111100720b */ /* 0x040fe40003f88000 */
[-C--:B------:R-:W-:Y:S01]  /*0820*/  FSETP.GEU.AND P5, PT, R16, R22.reuse, PT ;  /* 0x000000161000720b */ /* 0x080fe20003fae000 */
[----:B------:R0:W-:Y:S01]  /*0830*/  @!P1 STG.E.64 [R20.64], R2 ;  /* 0x0000000214009986 */ /* 0x0001e2000c101b04 */
[----:B------:R-:W-:-:S02]  /*0840*/  FSETP.GT.AND P3, PT, R17, R22, PT ;  /* 0x000000161100720b */ /* 0x000fc40003f64000 */
[CC--:B------:R-:W-:Y:S02]  /*0850*/  FSEL R15, R16.reuse, R22.reuse, !P5 ;  /* 0x00000016100f7208 */ /* 0x0c0fe40006800000 */
[----:B------:R-:W-:Y:S02]  /*0860*/  FSEL R22, R17, R22, P3 ;  /* 0x0000001611167208 */ /* 0x000fe40001800000 */
[----:B------:R-:W-:Y:S02]  /*0870*/  FSETP.GEU.AND P5, PT, R19, R0, PT ;  /* 0x000000001300720b */ /* 0x000fe40003fae000 */
[----:B------:R-:W-:Y:S02]  /*0880*/  FSETP.NAN.AND P2, PT, R16, R16, PT ;  /* 0x000000101000720b */ /* 0x000fe40003f48000 */
[----:B------:R-:W-:Y:S02]  /*0890*/  @!P1 FSEL R17, R17, R22, P4 ;  /* 0x0000001611119208 */ /* 0x000fe40002000000 */
[----:B------:R-:W-:-:S02]  /*08a0*/  FSETP.GT.AND P4, PT, R18, R0, PT ;  /* 0x000000001200720b */ /* 0x000fc40003f84000 */
[C---:B------:R-:W-:Y:S02]  /*08b0*/  FSETP.NAN.AND P3, PT, R19.reuse, R19, PT ;  /* 0x000000131300720b */ /* 0x040fe40003f68000 */
[CC--:B------:R-:W-:Y:S02]  /*08c0*/  FSEL R22, R19.reuse, R0.reuse, !P5 ;  /* 0x0000000013167208 */ /* 0x0c0fe40006800000 */
[----:B------:R-:W-:Y:S02]  /*08d0*/  @!P1 FSEL R16, R16, R15, P2 ;  /* 0x0000000f10109208 */ /* 0x000fe40001000000 */
[----:B------:R-:W-:Y:S02]  /*08e0*/  FSEL R15, R18, R0, P4 ;  /* 0x00000000120f7208 */ /* 0x000fe40002000000 */
[----:B------:R-:W-:Y:S01]  /*08f0*/  @!P1 FSEL R19, R19, R22, P3 ;  /* 0x0000001613139208 */ /* 0x000fe20001800000 */
[----:B0-----:R-:W-:Y:S01]  /*0900*/  IMAD.MOV.U32 R20, RZ, RZ, R16 ;  /* 0x000000ffff147224 */ /* 0x001fe200078e0010 */
[----:B------:R-:W-:-:S02]  /*0910*/  IADD3 R10, P4, R10, 0x1000, RZ ;  /* 0x000010000a0a7810 */ /* 0x000fc40007f9e0ff */
[----:B------:R-:W-:Y:S01]  /*0920*/  IADD3 R12, P5, R12, 0x1000, RZ ;  /* 0x000010000c0c7810 */ /* 0x000fe20007fbe0ff */
[----:B------:R-:W-:Y:S01]  /*0930*/  IMAD.MOV.U32 R21, RZ, RZ, R19 ;  /* 0x000000ffff157224 */ /* 0x000fe200078e0013 */
[C---:B------:R-:W-:Y:S01]  /*0940*/  FSETP.NAN.AND P2, PT, R18.reuse, R18, PT ;  /* 0x000000121200720b */ /* 0x040fe20003f48000 */
[----:B------:R-:W-:Y:S02]  /*0950*/  IMAD.X R11, RZ, RZ, R11, P4 ;  /* 0x000000ffff0b7224 */ /* 0x000fe400020e060b */
[----:B------:R-:W-:Y:S01]  /*0960*/  IMAD.X R13, RZ, RZ, R13, P5 ;  /* 0x000000ffff0d7224 */ /* 0x000fe200028e060d */
[----:B------:R-:W-:Y:S01]  /*0970*/  @!P1 FSEL R18, R18, R15, P2 ;  /* 0x0000000f12129208 */ /* 0x000fe20001000000 */
[----:B------:R-:W-:Y:S01]  /*0980*/  IMAD.MOV.U32 R19, RZ, RZ, R17 ;  /* 0x000000ffff137224 */ /* 0x000fe200078e0011 */
[----:B------:R-:W-:Y:S05]  /*0990*/  @!P0 BRA `(.L_x_6) ;  /* 0xfffff90000008947 */ /* 0x000fea000383ffff */
[C---:B------:R-:W-:Y:S02]  /*09a0*/  FSETP.NAN.AND P0, PT, R20.reuse, R20, PT ;  /* 0x000000141400720b */ /* 0x040fe40003f08000 */
[----:B------:R-:W-:-:S02]  /*09b0*/  FSETP.GEU.AND P2, PT, R20, R21, PT ;  /* 0x000000151400720b */ /* 0x000fc40003f4e000 */
[C---:B------:R-:W-:Y:S02]  /*09c0*/  FSEL R21, R20.reuse, R21, P0 ;  /* 0x0000001514157208 */ /* 0x040fe40000000000 */
[----:B------:R-:W-:Y:S02]  /*09d0*/  SHF.R.U32.HI R0, RZ, 0x3, R6 ;  /* 0x00000003ff007819 */ /* 0x000fe40000011606 */
[----:B------:R-:W-:Y:S02]  /*09e0*/  FSEL R20, R20, R21, !P2 ;  /* 0x0000001514147208 */ /* 0x000fe40005000000 */
[----:B------:R-:W-:Y:S02]  /*09f0*/  SHF.L.U64.HI R9, R4, 0x1, R9 ;  /* 0x0000000104097819 */ /* 0x000fe40000010209 */
[C---:B------:R-:W-:Y:S01]  /*0a00*/  FSETP.NAN.AND P0, PT, R20.reuse, R20, PT ;  /* 0x000000141400720b */ /* 0x040fe20003f08000 */
[----:B------:R-:W0:Y:S02]  /*0a10*/  SHFL.BFLY PT, R3, R20, 0x10, 0x1f ;  /* 0x0e001f0014037f89 */ /* 0x000e2400000e0000 */
[----:B0-----:R-:W-:-:S10]  /*0a20*/  FSETP.GEU.AND P2, PT, R20, R3, PT ;  /* 0x000000031400720b */ /* 0x001fd40003f4e000 */
[----:B------:R-:W-:-:S04]  /*0a30*/  @!P0 FSEL R20, R20, R3, !P2 ;  /* 0x0000000314148208 */ /* 0x000fc80005000000 */
[C---:B------:R-:W-:Y:S01]  /*0a40*/  FSETP.NAN.AND P0, PT, R20.reuse, R20, PT ;  /* 0x000000141400720b */ /* 0x040fe20003f08000 */
[----:B------:R-:W0:Y:S02]  /*0a50*/  SHFL.BFLY PT, R3, R20, 0x8, 0x1f ;  /* 0x0d001f0014037f89 */ /* 0x000e2400000e0000 */
[----:B0-----:R-:W-:-:S13]  /*0a60*/  FSETP.GEU.AND P2, PT, R20, R3, PT ;  /* 0x000000031400720b */ /* 0x001fda0003f4e000 */
[----:B------:R-:W-:-:S04]  /*0a70*/  @P2 FSEL R20, R20, R3, P0 ;  /* 0x0000000314142208 */ /* 0x000fc80000000000 */
[C---:B------:R-:W-:Y:S01]  /*0a80*/  FSETP.NAN.AND P0, PT, R20.reuse, R20, PT ;  /* 0x000000141400720b */ /* 0x040fe20003f08000 */
[----:B------:R-:W0:Y:S02]  /*0a90*/  SHFL.BFLY PT, R3, R20, 0x4, 0x1f ;  /* 0x0c801f0014037f89 */ /* 0x000e2400000e0000 */
[----:B0-----:R-:W-:-:S13]  /*0aa0*/  FSETP.GEU.AND P2, PT, R20, R3, PT ;  /* 0x000000031400720b */ /* 0x001fda0003f4e000 */
[----:B------:R-:W-:-:S04]  /*0ab0*/  @P2 FSEL R20, R20, R3, P0 ;  /* 0x0000000314142208 */ /* 0x000fc80000000000 */
[C---:B------:R-:W-:Y:S01]  /*0ac0*/  FSETP.NAN.AND P0, PT, R20.reuse, R20, PT ;  /* 0x000000141400720b */ /* 0x040fe20003f08000 */
[----:B------:R-:W0:Y:S02]  /*0ad0*/  SHFL.BFLY PT, R3, R20, 0x2, 0x1f ;  /* 0x0c401f0014037f89 */ /* 0x000e2400000e0000 */
[----:B0-----:R-:W-:-:S13]  /*0ae0*/  FSETP.GEU.AND P2, PT, R20, R3, PT ;  /* 0x000000031400720b */ /* 0x001fda0003f4e000 */
[----:B------:R-:W-:Y:S02]  /*0af0*/  @P2 FSEL R20, R20, R3, P0 ;  /* 0x0000000314142208 */ /* 0x000fe40000000000 */
[----:B------:R-:W-:Y:S02]  /*0b00*/  LOP3.LUT P0, RZ, R6, 0x1f, RZ, 0xc0, !PT ;  /* 0x0000001f06ff7812 */ /* 0x000fe4000780c0ff */
[----:B------:R-:W-:Y:S01]  /*0b10*/  FSETP.NAN.AND P3, PT, R20, R20, PT ;  /* 0x000000141400720b */ /* 0x000fe20003f68000 */
[----:B------:R-:W0:Y:S01]  /*0b20*/  SHFL.BFLY PT, R3, R20, 0x1, 0x1f ;  /* 0x0c201f0014037f89 */ /* 0x000e2200000e0000 */
[----:B------:R-:W-:Y:S02]  /*0b30*/  ISETP.GE.AND P2, PT, R6, 0x20, PT ;  /* 0x000000200600780c */ /* 0x000fe40003f46270 */
[----:B0-----:R-:W-:-:S13]  /*0b40*/  FSETP.GEU.AND P4, PT, R20, R3, PT ;  /* 0x000000031400720b */ /* 0x001fda0003f8e000 */
[----:B------:R-:W-:Y:S02]  /*0b50*/  @P4 SEL R20, R20, R3, P3 ;  /* 0x0000000314144207 */ /* 0x000fe40001800000 */
[----:B------:R-:W-:Y:S02]  /*0b60*/  LOP3.LUT R3, R0, 0x7c, RZ, 0xc0, !PT ;  /* 0x0000007c00037812 */ /* 0x000fe400078ec0ff */
[C---:B------:R-:W-:Y:S02]  /*0b70*/  FSETP.NAN.AND P4, PT, R19.reuse, R19, PT ;  /* 0x000000131300720b */ /* 0x040fe40003f88000 */
[CC--:B------:R-:W-:Y:S01]  /*0b80*/  FSETP.GT.AND P3, PT, R19.reuse, R18.reuse, PT ;  /* 0x000000121300720b */ /* 0x0c0fe20003f64000 */
[----:B------:R-:W-:Y:S01]  /*0b90*/  @!P0 STS [R3], R20 ;  /* 0x0000001403008388 */ /* 0x000fe20000000800 */
[----:B------:R-:W-:-:S03]  /*0ba0*/  FSEL R18, R19, R18, P4 ;  /* 0x0000001213127208 */ /* 0x000fc60002000000 */
[----:B------:R-:W-:Y:S01]  /*0bb0*/  BAR.SYNC.DEFER_BLOCKING 0x0 ;  /* 0x0000000000007b1d */ /* 0x000fe20000010000 */
[----:B------:R-:W-:-:S04]  /*0bc0*/  FSEL R18, R19, R18, P3 ;  /* 0x0000001213127208 */ /* 0x000fc80001800000 */
[----:B------:R-:W-:Y:S01]  /*0bd0*/  FSETP.NAN.AND P5, PT, R18, R18, PT ;  /* 0x000000121200720b */ /* 0x000fe20003fa8000 */
[----:B------:R-:W-:Y:S04]  /*0be0*/  SHFL.BFLY PT, R13, R18, 0x10, 0x1f ;  /* 0x0e001f00120d7f89 */ /* 0x000fe800000e0000 */
[----:B------:R-:W0:Y:S04]  /*0bf0*/  @!P2 LDS R2, [R6.X4] ;  /* 0x000000000602a984 */ /* 0x000e280000004800 */
[----:B0-----:R-:W0:Y:S01]  /*0c00*/  SHFL.BFLY PT, R11, R2, 0x10, 0x1f ;  /* 0x0e001f00020b7f89 */ /* 0x001e2200000e0000 */
[----:B------:R-:W-:-:S02]  /*0c10*/  FSETP.NAN.AND P3, PT, R2, R2, PT ;  /* 0x000000020200720b */ /* 0x000fc40003f68000 */
[----:B0-----:R-:W-:-:S04]  /*0c20*/  FSETP.GEU.AND P4, PT, R2, R11, PT ;  /* 0x0000000b0200720b */ /* 0x001fc80003f8e000 */
[----:B------:R-:W-:Y:S02]  /*0c30*/  FSEL R11, R2, R11, !P4 ;  /* 0x0000000b020b7208 */ /* 0x000fe40006000000 */
[----:B------:R-:W-:Y:S02]  /*0c40*/  FSETP.GT.AND P4, PT, R18, R13, PT ;  /* 0x0000000d1200720b */ /* 0x000fe40003f84000 */
[----:B------:R-:W-:Y:S02]  /*0c50*/  FSEL R11, R2, R11, P3 ;  /* 0x0000000b020b7208 */ /* 0x000fe40001800000 */
[----:B------:R-:W-:Y:S02]  /*0c60*/  @!P5 FSEL R18, R18, R13, P4 ;  /* 0x0000000d1212d208 */ /* 0x000fe40002000000 */
[----:B------:R-:W-:Y:S01]  /*0c70*/  FSETP.NAN.AND P3, PT, R11, R11, PT ;  /* 0x0000000b0b00720b */ /* 0x000fe20003f68000 */
[----:B------:R-:W0:Y:S01]  /*0c80*/  SHFL.BFLY PT, R0, R11, 0x8, 0x1f ;  /* 0x0d001f000b007f89 */ /* 0x000e2200000e0000 */
[----:B------:R-:W-:-:S03]  /*0c90*/  FSETP.NAN.AND P5, PT, R18, R18, PT ;  /* 0x000000121200720b */ /* 0x000fc60003fa8000 */
[----:B------:R-:W1:Y:S01]  /*0ca0*/  SHFL.BFLY PT, R13, R18, 0x8, 0x1f ;  /* 0x0d001f00120d7f89 */ /* 0x000e6200000e0000 */
[----:B0-----:R-:W-:Y:S02]  /*0cb0*/  FSETP.GEU.AND P6, PT, R11, R0, PT ;  /* 0x000000000b00720b */ /* 0x001fe40003fce000 */
[----:B-1----:R-:W-:-:S11]  /*0cc0*/  FSETP.GT.AND P4, PT, R18, R13, PT ;  /* 0x0000000d1200720b */ /* 0x002fd60003f84000 */
[----:B------:R-:W-:Y:S02]  /*0cd0*/  @P6 FSEL R11, R11, R0, P3 ;  /* 0x000000000b0b6208 */ /* 0x000fe40001800000 */
[----:B------:R-:W-:-:S03]  /*0ce0*/  @!P4 FSEL R18, R18, R13, P5 ;  /* 0x0000000d1212c208 */ /* 0x000fc60002800000 */
[----:B------:R-:W0:Y:S01]  /*0cf0*/  SHFL.BFLY PT, R0, R11, 0x4, 0x1f ;  /* 0x0c801f000b007f89 */ /* 0x000e2200000e0000 */
[C---:B------:R-:W-:Y:S02]  /*0d00*/  FSETP.NAN.AND P3, PT, R11.reuse, R11, PT ;  /* 0x0000000b0b00720b */ /* 0x040fe40003f68000 */
[C---:B------:R-:W-:Y:S01]  /*0d10*/  FSETP.NAN.AND P5, PT, R18.reuse, R18, PT ;  /* 0x000000121200720b */ /* 0x040fe20003fa8000 */
        /* <DEDUP_REMOVED lines=12> */
[----:B------:R-:W-:Y:S02]  /*0de0*/  ISETP.LT.AND P3, PT, R6, 0x20, !P0 ;  /* 0x000000200600780c */ /* 0x000fe40004761270 */
[----:B------:R-:W-:Y:S01]  /*0df0*/  @!P4 FSEL R18, R18, R13, P5 ;  /* 0x0000000d1212c208 */ /* 0x000fe20002800000 */
[----:B------:R-:W0:Y:S01]  /*0e00*/  SHFL.BFLY PT, R0, R11, 0x1, 0x1f ;  /* 0x0c201f000b007f89 */ /* 0x000e2200000e0000 */
[----:B------:R-:W-:-:S03]  /*0e10*/  FSETP.NAN.AND P5, PT, R11, R11, PT ;  /* 0x0000000b0b00720b */ /* 0x000fc60003fa8000 */
[----:B------:R-:W1:Y:S01]  /*0e20*/  SHFL.BFLY PT, R13, R18, 0x1, 0x1f ;  /* 0x0c201f00120d7f89 */ /* 0x000e6200000e0000 */
[----:B0-----:R-:W-:Y:S02]  /*0e30*/  FSETP.GEU.AND P6, PT, R11, R0, PT ;  /* 0x000000000b00720b */ /* 0x001fe40003fce000 */
[----:B-1----:R-:W-:-:S11]  /*0e40*/  FSETP.GT.AND P4, PT, R18, R13, PT ;  /* 0x0000000d1200720b */ /* 0x002fd60003f84000 */
[----:B------:R-:W-:Y:S02]  /*0e50*/  @P6 SEL R11, R11, R0, P5 ;  /* 0x000000000b0b6207 */ /* 0x000fe40002800000 */
[----:B------:R-:W-:-:S03]  /*0e60*/  FSETP.NAN.AND P5, PT, R18, R18, PT ;  /* 0x000000121200720b */ /* 0x000fc60003fa8000 */
[----:B------:R-:W-:Y:S01]  /*0e70*/  @P3 STS [R6.X4], R11 ;  /* 0x0000000b06003388 */ /* 0x000fe20000004800 */
[----:B------:R-:W-:-:S03]  /*0e80*/  @!P4 SEL R18, R18, R13, P5 ;  /* 0x0000000d1212c207 */ /* 0x000fc60002800000 */
[----:B------:R-:W-:Y:S06]  /*0e90*/  BAR.SYNC.DEFER_BLOCKING 0x0 ;  /* 0x0000000000007b1d */ /* 0x000fec0000010000 */
[----:B------:R-:W-:Y:S04]  /*0ea0*/  LDS R0, [RZ] ;  /* 0x00000000ff007984 */ /* 0x000fe80000000800 */
[----:B------:R-:W-:Y:S06]  /*0eb0*/  BAR.SYNC.DEFER_BLOCKING 0x0 ;  /* 0x0000000000007b1d */ /* 0x000fec0000010000 */
[----:B------:R-:W-:Y:S04]  /*0ec0*/  @!P0 STS [R3], R18 ;  /* 0x0000001203008388 */ /* 0x000fe80000000800 */
[----:B------:R-:W-:Y:S06]  /*0ed0*/  BAR.SYNC.DEFER_BLOCKING 0x0 ;  /* 0x0000000000007b1d */ /* 0x000fec0000010000 */
[----:B------:R-:W0:Y:S04]  /*0ee0*/  @!P2 LDS R8, [R6.X4] ;  /* 0x000000000608a984 */ /* 0x000e280000004800 */
[----:B0-----:R-:W0:Y:S01]  /*0ef0*/  SHFL.BFLY PT, R13, R8, 0x10, 0x1f ;  /* 0x0e001f00080d7f89 */ /* 0x001e2200000e0000 */
[----:B------:R-:W-:-:S02]  /*0f00*/  FSETP.NAN.AND P2, PT, R8, R8, PT ;  /* 0x000000080800720b */ /* 0x000fc40003f48000 */
[----:B0-----:R-:W-:-:S04]  /*0f10*/  FSETP.GT.AND P0, PT, R8, R13, PT ;  /* 0x0000000d0800720b */ /* 0x001fc80003f04000 */
[----:B------:R-:W-:-:S04]  /*0f20*/  FSEL R13, R8, R13, P0 ;  /* 0x0000000d080d7208 */ /* 0x000fc80000000000 */
[----:B------:R-:W-:Y:S01]  /*0f30*/  FSEL R13, R8, R13, P2 ;  /* 0x0000000d080d7208 */ /* 0x000fe20001000000 */
[----:B------:R-:W-:Y:S02]  /*0f40*/  IMAD.SHL.U32 R8, R4, 0x2, RZ ;  /* 0x0000000204087824 */ /* 0x000fe400078e00ff */
[----:B------:R-:W-:Y:S01]  /*0f50*/  IMAD.MOV.U32 R4, RZ, RZ, -0x1 ;  /* 0xffffffffff047424 */ /* 0x000fe200078e00ff */
[C---:B------:R-:W-:Y:S01]  /*0f60*/  FSETP.NAN.AND P2, PT, R13.reuse, R13, PT ;  /* 0x0000000d0d00720b */ /* 0x040fe20003f48000 */
[----:B------:R-:W0:Y:S02]  /*0f70*/  SHFL.BFLY PT, R2, R13, 0x8, 0x1f ;  /* 0x0d001f000d027f89 */ /* 0x000e2400000e0000 */
[----:B0-----:R-:W-:-:S13]  /*0f80*/  FSETP.GT.AND P0, PT, R13, R2, PT ;  /* 0x000000020d00720b */ /* 0x001fda0003f04000 */
[----:B------:R-:W-:-:S04]  /*0f90*/  @!P0 FSEL R13, R13, R2, P2 ;  /* 0x000000020d0d8208 */ /* 0x000fc80001000000 */
        /* <DEDUP_REMOVED lines=11> */
[----:B------:R-:W-:Y:S02]  /*1050*/  @!P0 SEL R13, R13, R2, P2 ;  /* 0x000000020d0d8207 */ /* 0x000fe40001000000 */
[----:B------:R-:W-:-:S03]  /*1060*/  FSETP.GE.AND P0, PT, R0, RZ, PT ;  /* 0x000000ff0000720b */ /* 0x000fc60003f06000 */
[----:B------:R0:W-:Y:S01]  /*1070*/  @P3 STS [R6.X4], R13 ;  /* 0x0000000d06003388 */ /* 0x0001e20000004800 */
[----:B------:R-:W-:-:S03]  /*1080*/  FSEL R2, R0, RZ, !P0 ;  /* 0x000000ff00027208 */ /* 0x000fc60004000000 */
[----:B------:R-:W-:Y:S02]  /*1090*/  BAR.SYNC.DEFER_BLOCKING 0x0 ;  /* 0x0000000000007b1d */ /* 0x000fe40000010000 */
[----:B------:R-:W-:Y:S01]  /*10a0*/  FADD R2, RZ, -R2 ;  /* 0x80000002ff027221 */ /* 0x000fe20000000000 */
[----:B0-----:R-:W-:-:S04]  /*10b0*/  IADD3 R6, P4, R8, c[0x0][0x190], RZ ;  /* 0x0000640008067a10 */ /* 0x001fc80007f9e0ff */
[----:B------:R-:W-:Y:S02]  /*10c0*/  FSETP.NAN.AND P2, PT, R2, R2, PT ;  /* 0x000000020200720b */ /* 0x000fe40003f48000 */
[----:B------:R-:W-:Y:S01]  /*10d0*/  IADD3 R8, P5, R8, c[0x0][0x198], RZ ;  /* 0x0000660008087a10 */ /* 0x000fe20007fbe0ff */
[----:B------:R-:W0:Y:S02]  /*10e0*/  LDS R3, [RZ] ;  /* 0x00000000ff037984 */ /* 0x000e240000000800 */
[C---:B0-----:R-:W-:Y:S02]  /*10f0*/  FSETP.GTU.AND P0, PT, R3.reuse, RZ, PT ;  /* 0x000000ff0300720b */ /* 0x041fe40003f0c000 */
[C---:B------:R-:W-:Y:S02]  /*1100*/  F2FP.BF16.PACK_AB R0, R3.reuse, R0 ;  /* 0x000000000300723e */ /* 0x040fe400000010ff */
[----:B------:R-:W-:Y:S02]  /*1110*/  FSEL R11, R3, RZ, P0 ;  /* 0x000000ff030b7208 */ /* 0x000fe40000000000 */
[----:B------:R-:W-:-:S02]  /*1120*/  PRMT R12, R0, 0x7632, R12 ;  /* 0x00007632000c7816 */ /* 0x000fc4000000000c */
[----:B------:R-:W-:-:S04]  /*1130*/  FSETP.GT.AND P0, PT, R2, R11, PT ;  /* 0x0000000b0200720b */ /* 0x000fc80003f04000 */
[----:B------:R-:W-:Y:S02]  /*1140*/  @!P2 FSEL R2, R2, R11, P0 ;  /* 0x0000000b0202a208 */ /* 0x000fe40000000000 */
[----:B------:R-:W-:Y:S01]  /*1150*/  PRMT R11, R0, 0x7610, R11 ;  /* 0x00007610000b7816 */ /* 0x000fe2000000000b */
[----:B------:R-:W-:Y:S02]  /*1160*/  IMAD.MOV.U32 R0, RZ, RZ, 0x3f800000 ;  /* 0x3f800000ff007424 */ /* 0x000fe400078e00ff */
[----:B------:R-:W-:Y:S01]  /*1170*/  FMUL R10, R2, 0.0078740157186985015869 ;  /* 0x3c010204020a7820 */ /* 0x000fe20000400000 */
[----:B------:R-:W-:-:S04]  /*1180*/  IMAD.MOV.U32 R2, RZ, RZ, -0x800 ;  /* 0xfffff800ff027424 */ /* 0x000fc800078e00ff */
[C---:B------:R-:W-:Y:S02]  /*1190*/  FSETP.GT.AND P0, PT, R10.reuse, 9.9999997473787516356e-06, PT ;  /* 0x3727c5ac0a00780b */ /* 0x040fe40003f04000 */
[----:B------:R-:W-:-:S11]  /*11a0*/  FSETP.NAN.AND P2, PT, R10, R10, PT ;  /* 0x0000000a0a00720b */ /* 0x000fd60003f48000 */
[----:B------:R-:W-:Y:S02]  /*11b0*/  @!P0 FSEL R10, R10, 9.9999997473787516356e-06, P2 ;  /* 0x3727c5ac0a0a8808 */ /* 0x000fe40001000000 */
[----:B------:R-:W-:Y:S02]  /*11c0*/  ISETP.EQ.AND P0, PT, R7, RZ, !P1 ;  /* 0x000000ff0700720c */ /* 0x000fe40004f02270 */
[C---:B------:R-:W-:Y:S02]  /*11d0*/  FSETP.GT.AND P2, PT, |R10|.reuse, 8.50705917302346158658e+37, PT ;  /* 0x7e8000000a00780b */ /* 0x040fe40003f44200 */
[----:B------:R-:W-:Y:S02]  /*11e0*/  FSETP.GEU.AND P3, PT, |R10|, 1.175494350822287508e-38, PT ;  /* 0x008000000a00780b */ /* 0x000fe40003f6e200 */
[C---:B------:R-:W-:Y:S02]  /*11f0*/  IADD3.X R7, R9.reuse, c[0x0][0x194], RZ, P4, !PT ;  /* 0x0000650009077a10 */ /* 0x040fe400027fe4ff */
[----:B------:R-:W-:-:S02]  /*1200*/  IADD3.X R9, R9, c[0x0][0x19c], RZ, P5, !PT ;  /* 0x0000670009097a10 */ /* 0x000fc40002ffe4ff */
[----:B------:R-:W-:-:S03]  /*1210*/  FSEL R0, R0, 0.25, !P2 ;  /* 0x3e80000000007808 */ /* 0x000fc60005000000 */
[----:B------:R0:W-:Y:S02]  /*1220*/  @P0 STG.E.U16 [R6.64], R11 ;  /* 0x0000000b06000986 */ /* 0x0001e4000c101504 */
[----:B------:R-:W-:Y:S02]  /*1230*/  @P2 FMUL R10, R10, 0.25 ;  /* 0x3e8000000a0a2820 */ /* 0x000fe40000400000 */
[----:B------:R0:W-:Y:S01]  /*1240*/  @P0 STG.E.U16 [R8.64], R12 ;  /* 0x0000000c08000986 */ /* 0x0001e2000c101504 */
[----:B------:R-:W-:Y:S01]  /*1250*/  @!P3 FMUL R0, R0, 16777216 ;  /* 0x4b8000000000b820 */ /* 0x000fe20000400000 */
[----:B------:R-:W-:-:S04]  /*1260*/  @!P3 FMUL R10, R10, 16777216 ;  /* 0x4b8000000a0ab820 */ /* 0x000fc80000400000 */
[----:B------:R-:W1:Y:S02]  /*1270*/  MUFU.RCP R3, R10 ;  /* 0x0000000a00037308 */ /* 0x000e640000001000 */
[----:B01----:R-:W-:-:S06]  /*1280*/  FMUL R3, R3, R0 ;  /* 0x0000000003037220 */ /* 0x003fcc0000400000 */
.L_x_10:
[----:B------:R-:W-:Y:S01]  /*1290*/  IADD3 R8, R5, 0x800, R2 ;  /* 0x0000080005087810 */ /* 0x000fe20007ffe002 */
[----:B------:R-:W-:Y:S01]  /*12a0*/  IMAD.MOV.U32 R11, RZ, RZ, 0x4 ;  /* 0x00000004ff0b7424 */ /* 0x000fe200078e00ff */
[----:B------:R-:W-:-:S03]  /*12b0*/  CS2R R6, SRZ ;  /* 0x0000000000067805 */ /* 0x000fc6000001ff00 */
[----:B------:R-:W-:-:S05]  /*12c0*/  IMAD.WIDE R10, R8, R11, c[0x0][0x188] ;  /* 0x00006200080a7625 */ /* 0x000fca00078e020b */
[----:B------:R-:W2:Y:S01]  /*12d0*/  @!P1 LDG.E.EF.64 R6, [R10.64] ;  /* 0x000000040a069981 */ /* 0x000ea2000c0e1b00 */
[----:B------:R-:W-:Y:S01]  /*12e0*/  BSSY B0, `(.L_x_7) ;  /* 0x0000031000007945 */ /* 0x000fe20003800000 */
[----:B--2---:R-:W-:Y:S01]  /*12f0*/  FMUL R9, R6, R6 ;  /* 0x0000000606097220 */ /* 0x004fe20000400000 */
[----:B------:R-:W-:-:S03]  /*1300*/  FMUL R0, R7, R7 ;  /* 0x0000000707007220 */ /* 0x000fc60000400000 */
[----:B------:R-:W-:Y:S01]  /*1310*/  FMUL R9, R9, R6 ;  /* 0x0000000609097220 */ /* 0x000fe20000400000 */
[----:B------:R-:W-:-:S03]  /*1320*/  FMUL R0, R0, R7 ;  /* 0x0000000700007220 */ /* 0x000fc60000400000 */
[----:B------:R-:W-:Y:S01]  /*1330*/  FFMA R9, R9, 0.044714998453855514526, R6 ;  /* 0x3d37271309097823 */ /* 0x000fe20000000006 */
[----:B------:R-:W-:-:S03]  /*1340*/  FFMA R10, R0, 0.044714998453855514526, R7 ;  /* 0x3d372713000a7823 */ /* 0x000fc60000000007 */
[----:B------:R-:W-:Y:S01]  /*1350*/  FMUL R13, R9, 0.79788458347320556641 ;  /* 0x3f4c422a090d7820 */ /* 0x000fe20000400000 */
[----:B------:R-:W-:Y:S01]  /*1360*/  FMUL R15, R10, 0.79788458347320556641 ;  /* 0x3f4c422a0a0f7820 */ /* 0x000fe20000400000 */
[----:B------:R-:W-:Y:S02]  /*1370*/  FMUL R10, R6, 0.5 ;  /* 0x3f000000060a7820 */ /* 0x000fe40000400000 */
[----:B------:R-:W-:-:S05]  /*1380*/  FADD.FTZ R14, |R13|, -RZ ;  /* 0x800000ff0d0e7221 */ /* 0x000fca0000010200 */
[----:B------:R-:W-:-:S13]  /*1390*/  FSETP.GE.AND P2, PT, R14, 0.60000002384185791016, PT ;  /* 0x3f19999a0e00780b */ /* 0x000fda0003f46000 */
[C---:B------:R-:W-:Y:S01]  /*13a0*/  @P2 FMUL R9, R14.reuse, 2.8853900432586669922 ;  /* 0x4038aa3b0e092820 */ /* 0x040fe20000400000 */
[----:B------:R-:W-:Y:S01]  /*13b0*/  @P2 IMAD.MOV.U32 R17, RZ, RZ, 0x3f800000 ;  /* 0x3f800000ff112424 */ /* 0x000fe200078e00ff */
[----:B------:R-:W-:Y:S01]  /*13c0*/  @!P2 FMUL R11, R13, R13 ;  /* 0x0000000d0d0ba220 */ /* 0x000fe20000400000 */
[----:B------:R-:W-:Y:S01]  /*13d0*/  @!P2 IMAD.MOV.U32 R0, RZ, RZ, 0x3c80f082 ;  /* 0x3c80f082ff00a424 */ /* 0x000fe200078e00ff */
[----:B------:R-:W-:Y:S02]  /*13e0*/  @P2 FSETP.GE.AND P0, PT, R14, 9.010913848876953125, PT ;  /* 0x41102cb40e00280b */ /* 0x000fe40003f06000 */
[----:B------:R-:W0:Y:S01]  /*13f0*/  @P2 MUFU.EX2 R9, R9 ;  /* 0x0000000900092308 */ /* 0x000e220000000800 */
[----:B------:R-:W-:-:S04]  /*1400*/  @!P2 FFMA.FTZ R0, R11, R0, -0.052303962409496307373 ;  /* 0xbd563cae0b00a423 */ /* 0x000fc80000010000 */
[----:B------:R-:W-:-:S04]  /*1410*/  @!P2 FFMA.FTZ R0, R11, R0, 0.1331529766321182251 ;  /* 0x3e0859410b00a423 */ /* 0x000fc80000010000 */
[----:B------:R-:W-:-:S04]  /*1420*/  @!P2 FFMA.FTZ R0, R11, R0, -0.33332768082618713379 ;  /* 0xbeaaa9ed0b00a423 */ /* 0x000fc80000010000 */
[----:B------:R-:W-:Y:S01]  /*1430*/  @!P2 FFMA.FTZ R0, R11, R0, RZ ;  /* 0x000000000b00a223 */ /* 0x000fe200000100ff */
[----:B------:R-:W-:Y:S01]  /*1440*/  FMUL R11, R7, 0.5 ;  /* 0x3f000000070b7820 */ /* 0x000fe20000400000 */
[----:B0-----:R-:W-:-:S06]  /*1450*/  @P2 FADD R12, R9, 1 ;  /* 0x3f800000090c2421 */ /* 0x001fcc0000000000 */
[----:B------:R-:W0:Y:S02]  /*1460*/  @P2 MUFU.RCP R12, R12 ;  /* 0x0000000c000c2308 */ /* 0x000e240000001000 */
[----:B0-----:R-:W-:Y:S01]  /*1470*/  @P2 FFMA.FTZ R9, R12, -2, R17 ;  /* 0xc00000000c092823 */ /* 0x001fe20000010011 */
[----:B------:R-:W-:-:S04]  /*1480*/  FADD.FTZ R12, |R15|, -RZ ;  /* 0x800000ff0f0c7221 */ /* 0x000fc80000010200 */
[----:B------:R-:W-:Y:S02]  /*1490*/  @P2 FSEL R9, R9, 1, !P0 ;  /* 0x3f80000009092808 */ /* 0x000fe40004000000 */
[----:B------:R-:W-:Y:S02]  /*14a0*/  FSETP.GE.AND P0, PT, R12, 0.60000002384185791016, PT ;  /* 0x3f19999a0c00780b */ /* 0x000fe40003f06000 */
[--C-:B------:R-:W-:Y:S01]  /*14b0*/  @P2 LOP3.LUT R9, R9, 0x80000000, R13.reuse, 0xf8, !PT ;  /* 0x8000000009092812 */ /* 0x100fe200078ef80d */
[----:B------:R-:W-:-:S10]  /*14c0*/  @!P2 FFMA.FTZ R9, R13, R0, R13 ;  /* 0x000000000d09a223 */ /* 0x000fd4000001000d */
        /* <DEDUP_REMOVED lines=11> */
.L_x_8:
[----:B------:R-:W-:Y:S01]  /*1580*/  IMAD.MOV.U32 R0, RZ, RZ, 0x3c80f082 ;  /* 0x3c80f082ff007424 */ /* 0x000fe200078e00ff */
[----:B------:R-:W-:-:S04]  /*1590*/  FMUL R7, R15, R15 ;  /* 0x0000000f0f077220 */ /* 0x000fc80000400000 */
[----:B------:R-:W-:-:S04]  /*15a0*/  FFMA.FTZ R0, R7, R0, -0.052303962409496307373 ;  /* 0xbd563cae07007423 */ /* 0x000fc80000010000 */
[----:B------:R-:W-:-:S04]  /*15b0*/  FFMA.FTZ R0, R7, R0, 0.1331529766321182251 ;  /* 0x3e08594107007423 */ /* 0x000fc80000010000 */
[----:B------:R-:W-:-:S04]  /*15c0*/  FFMA.FTZ R0, R7, R0, -0.33332768082618713379 ;  /* 0xbeaaa9ed07007423 */ /* 0x000fc80000010000 */
[----:B------:R-:W-:-:S04]  /*15d0*/  FFMA.FTZ R0, R7, R0, RZ ;  /* 0x0000000007007223 */ /* 0x000fc800000100ff */
[----:B------:R-:W-:Y:S02]  /*15e0*/  FFMA.FTZ R0, R0, R15, R15 ;  /* 0x0000000f00007223 */ /* 0x000fe4000001000f */
.L_x_9:
[----:B------:R-:W-:Y:S05]  /*15f0*/  BSYNC B0 ;  /* 0x0000000000007941 */ /* 0x000fea0003800000 */
.L_x_7:
[----:B------:R-:W-:Y:S01]  /*1600*/  FADD R9, R9, 1 ;  /* 0x3f80000009097421 */ /* 0x000fe20000000000 */
[----:B------:R-:W-:-:S03]  /*1610*/  FADD R0, R0, 1 ;  /* 0x3f80000000007421 */ /* 0x000fc60000000000 */
[----:B------:R-:W-:Y:S01]  /*1620*/  FMUL R6, R9, R10 ;  /* 0x0000000a09067220 */ /* 0x000fe20000400000 */
[----:B------:R-:W-:-:S03]  /*1630*/  FMUL R0, R0, R11 ;  /* 0x0000000b00007220 */ /* 0x000fc60000400000 */
[C---:B------:R-:W-:Y:S01]  /*1640*/  FMUL R6, R3.reuse, R6 ;  /* 0x0000000603067220 */ /* 0x040fe20000400000 */
[----:B------:R-:W-:-:S03]  /*1650*/  FMUL R0, R3, R0 ;  /* 0x0000000003007220 */ /* 0x000fc60000400000 */
[----:B------:R-:W0:Y:S08]  /*1660*/  FRND R9, R6 ;  /* 0x0000000600097307 */ /* 0x000e300000201000 */
[----:B------:R-:W1:Y:S01]  /*1670*/  FRND R10, R0 ;  /* 0x00000000000a7307 */ /* 0x000e620000201000 */
[C---:B0-----:R-:W-:Y:S02]  /*1680*/  FSETP.GT.AND P2, PT, R9.reuse, -127, PT ;  /* 0xc2fe00000900780b */ /* 0x041fe40003f44000 */
[----:B------:R-:W-:-:S02]  /*1690*/  FSETP.NAN.AND P3, PT, R9, R9, PT ;  /* 0x000000090900720b */ /* 0x000fc40003f68000 */
[----:B-1----:R-:W-:-:S09]  /*16a0*/  FSETP.GT.AND P0, PT, R10, -127, PT ;  /* 0xc2fe00000a00780b */ /* 0x002fd20003f04000 */
[----:B------:R-:W-:Y:S02]  /*16b0*/  @!P2 FSEL R9, R9, -127, P3 ;  /* 0xc2fe00000909a808 */ /* 0x000fe40001800000 */
[C---:B------:R-:W-:Y:S02]  /*16c0*/  FSETP.NAN.AND P2, PT, R10.reuse, R10, PT ;  /* 0x0000000a0a00720b */ /* 0x040fe40003f48000 */
[----:B------:R-:W0:Y:S01]  /*16d0*/  F2I.S16.TRUNC.NTZ R7, R9 ;  /* 0x0000000900077305 */ /* 0x000e22000020e900 */
[C---:B------:R-:W-:Y:S02]  /*16e0*/  FSETP.GEU.AND P4, PT, R9.reuse, 127, PT ;  /* 0x42fe00000900780b */ /* 0x040fe40003f8e000 */
[----:B------:R-:W-:Y:S02]  /*16f0*/  @!P0 FSEL R10, R10, -127, P2 ;  /* 0xc2fe00000a0a8808 */ /* 0x000fe40001000000 */
[----:B------:R-:W-:-:S03]  /*1700*/  FSETP.NAN.AND P2, PT, R9, R9, PT ;  /* 0x000000090900720b */ /* 0x000fc60003f48000 */
[----:B------:R-:W1:Y:S01]  /*1710*/  F2I.S16.TRUNC.NTZ R11, R10 ;  /* 0x0000000a000b7305 */ /* 0x000e62000020e900 */
[C---:B------:R-:W-:Y:S02]  /*1720*/  FSETP.GEU.AND P3, PT, R10.reuse, 127, PT ;  /* 0x42fe00000a00780b */ /* 0x040fe40003f6e000 */
[----:B------:R-:W-:-:S03]  /*1730*/  FSETP.NAN.AND P0, PT, R10, R10, PT ;  /* 0x0000000a0a00720b */ /* 0x000fc60003f08000 */
[----:B0-----:R-:W-:Y:S02]  /*1740*/  @P4 SEL R7, R7, 0x7f, P2 ;  /* 0x0000007f07074807 */ /* 0x001fe40001000000 */
[C---:B------:R-:W-:Y:S02]  /*1750*/  IADD3 R6, P2, R8.reuse, c[0x0][0x1a0], RZ ;  /* 0x0000680008067a10 */ /* 0x040fe40007f5e0ff */
[----:B------:R-:W-:Y:S02]  /*1760*/  LOP3.LUT R0, R7, 0xff, RZ, 0xc0, !PT ;  /* 0x000000ff07007812 */ /* 0x000fe400078ec0ff */
[----:B------:R-:W-:Y:S02]  /*1770*/  LEA.HI.X.SX32 R7, R8, c[0x0][0x1a4], 0x1, P2 ;  /* 0x0000690008077a11 */ /* 0x000fe400010f0eff */
[----:B-1----:R-:W-:Y:S02]  /*1780*/  @P3 SEL R11, R11, 0x7f, P0 ;  /* 0x0000007f0b0b3807 */ /* 0x002fe40000000000 */
[----:B------:R-:W-:-:S03]  /*1790*/  IADD3 R2, P0, R2, 0x800, RZ ;  /* 0x0000080002027810 */ /* 0x000fc60007f1e0ff */
[----:B------:R-:W-:Y:S02]  /*17a0*/  IMAD R11, R11, 0x100, R0 ;  /* 0x000001000b0b7824 */ /* 0x000fe400078e0200 */
[----:B------:R-:W-:Y:S01]  /*17b0*/  IMAD.X R4, RZ, RZ, R4, P0 ;  /* 0x000000ffff047224 */ /* 0x000fe200000e0604 */
[----:B------:R-:W-:Y:S02]  /*17c0*/  ISETP.GE.U32.AND P0, PT, R2, 0x2800, PT ;  /* 0x000028000200780c */ /* 0x000fe40003f06070 */
[----:B------:R0:W-:Y:S02]  /*17d0*/  @!P1 STG.E.U16 [R6.64], R11 ;  /* 0x0000000b06009986 */ /* 0x0001e4000c101504 */
[----:B------:R-:W-:-:S13]  /*17e0*/  ISETP.GE.U32.AND.EX P0, PT, R4, RZ, PT, P0 ;  /* 0x000000ff0400720c */ /* 0x000fda0003f06100 */
[----:B------:R-:W-:Y:S05]  /*17f0*/  @P0 EXIT ;  /* 0x000000000000094d */ /* 0x000fea0003800000 */
[----:B0-----:R-:W-:Y:S05]  /*1800*/  BRA `(.L_x_10) ;  /* 0xfffffa8000007947 */ /* 0x001fea000383ffff */
.L_x_11:
[----:B------:R-:W-:-:S00]  /*1810*/  BRA `(.L_x_11) ;  /* 0xfffffff000007947 */ /* 0x000fc0000383ffff */
[----:B------:R-:W-:-:S00]  /*1820*/  NOP ;  /* 0x0000000000007918 */ /* 0x000fc00000000000 */
        /* <DEDUP_REMOVED lines=13> */
.L_x_12:


//--------------------- .nv.global.init           --------------------------
	.section	.nv.global.init,"aw",@progbits
.nv.global.init:
	.type		_$_str,@object
	.size		_$_str,(.L_0 - _$_str)
_$_str:
        /*0000*/ 	.byte	0x5f, 0x5f, 0x43, 0x55, 0x44, 0x41, 0x5f, 0x46, 0x54, 0x5a, 0x00
.L_0:


//--------------------- .nv.shared.triton_red_fused__to_copy_add_amax_amin_clamp_gelu_mul_reciprocal_13 --------------------------
	.section	.nv.shared.triton_red_fused__to_copy_add_amax_amin_clamp_gelu_mul_reciprocal_13,"aw",@nobits
	.sectionflags	@""
	.align	16
